//
// Generated by NVIDIA NVVM Compiler
//
// Compiler Build ID: CL-36424714
// Cuda compilation tools, release 13.0, V13.0.88
// Based on NVVM 20.0.0
//

.version 9.0
.target sm_100
.address_size 64

	// .globl	_Z10matrix_mulIfLm32ELm32ELm32EEvmmmPKT_iS2_iPS0_i
// _ZZ10matrix_mulIfLm32ELm32ELm32EEvmmmPKT_iS2_iPS0_iE19A_thread_block_tile has been demoted
// _ZZ10matrix_mulIfLm32ELm32ELm32EEvmmmPKT_iS2_iPS0_iE19B_thread_block_tile has been demoted

.visible .entry _Z10matrix_mulIfLm32ELm32ELm32EEvmmmPKT_iS2_iPS0_i(
	.param .u64 _Z10matrix_mulIfLm32ELm32ELm32EEvmmmPKT_iS2_iPS0_i_param_0,
	.param .u64 _Z10matrix_mulIfLm32ELm32ELm32EEvmmmPKT_iS2_iPS0_i_param_1,
	.param .u64 _Z10matrix_mulIfLm32ELm32ELm32EEvmmmPKT_iS2_iPS0_i_param_2,
	.param .u64 .ptr .align 1 _Z10matrix_mulIfLm32ELm32ELm32EEvmmmPKT_iS2_iPS0_i_param_3,
	.param .u32 _Z10matrix_mulIfLm32ELm32ELm32EEvmmmPKT_iS2_iPS0_i_param_4,
	.param .u64 .ptr .align 1 _Z10matrix_mulIfLm32ELm32ELm32EEvmmmPKT_iS2_iPS0_i_param_5,
	.param .u32 _Z10matrix_mulIfLm32ELm32ELm32EEvmmmPKT_iS2_iPS0_i_param_6,
	.param .u64 .ptr .align 1 _Z10matrix_mulIfLm32ELm32ELm32EEvmmmPKT_iS2_iPS0_i_param_7,
	.param .u32 _Z10matrix_mulIfLm32ELm32ELm32EEvmmmPKT_iS2_iPS0_i_param_8
)
{
	.reg .pred 	%p<12>;
	.reg .b32 	%r<29>;
	.reg .b32 	%f<111>;
	.reg .b64 	%rd<55>;
	// demoted variable
	.shared .align 4 .b8 _ZZ10matrix_mulIfLm32ELm32ELm32EEvmmmPKT_iS2_iPS0_iE19A_thread_block_tile[4096];
	// demoted variable
	.shared .align 4 .b8 _ZZ10matrix_mulIfLm32ELm32ELm32EEvmmmPKT_iS2_iPS0_iE19B_thread_block_tile[4096];
	ld.param.u64 	%rd22, [_Z10matrix_mulIfLm32ELm32ELm32EEvmmmPKT_iS2_iPS0_i_param_0];
	ld.param.u64 	%rd23, [_Z10matrix_mulIfLm32ELm32ELm32EEvmmmPKT_iS2_iPS0_i_param_1];
	ld.param.u64 	%rd24, [_Z10matrix_mulIfLm32ELm32ELm32EEvmmmPKT_iS2_iPS0_i_param_2];
	ld.param.u32 	%r10, [_Z10matrix_mulIfLm32ELm32ELm32EEvmmmPKT_iS2_iPS0_i_param_4];
	ld.param.u32 	%r11, [_Z10matrix_mulIfLm32ELm32ELm32EEvmmmPKT_iS2_iPS0_i_param_6];
	ld.param.u64 	%rd27, [_Z10matrix_mulIfLm32ELm32ELm32EEvmmmPKT_iS2_iPS0_i_param_7];
	ld.param.u32 	%r12, [_Z10matrix_mulIfLm32ELm32ELm32EEvmmmPKT_iS2_iPS0_i_param_8];
	mov.u32 	%r1, %tid.y;
	mov.u32 	%r13, %ntid.x;
	mul.lo.s32 	%r2, %r1, %r13;
	mov.u32 	%r3, %tid.x;
	mov.u32 	%r4, %ctaid.x;
	mad.lo.s32 	%r14, %r13, %r4, %r3;
	cvt.u64.u32 	%rd1, %r14;
	mov.u32 	%r15, %ntid.y;
	mov.u32 	%r5, %ctaid.y;
	mad.lo.s32 	%r16, %r15, %r5, %r1;
	cvt.u64.u32 	%rd2, %r16;
	add.s64 	%rd3, %rd23, 31;
	setp.lt.u64 	%p1, %rd3, 32;
	mov.f32 	%f110, 0f00000000;
	@%p1 bra 	$L__BB0_7;
	ld.param.u64 	%rd49, [_Z10matrix_mulIfLm32ELm32ELm32EEvmmmPKT_iS2_iPS0_i_param_5];
	ld.param.u64 	%rd48, [_Z10matrix_mulIfLm32ELm32ELm32EEvmmmPKT_iS2_iPS0_i_param_3];
	add.s32 	%r17, %r2, %r3;
	cvt.u64.u32 	%rd28, %r17;
	shr.u64 	%rd52, %rd28, 5;
	and.b64  	%rd50, %rd28, 31;
	shl.b32 	%r18, %r5, 5;
	cvt.u64.u32 	%rd29, %r18;
	add.s64 	%rd6, %rd52, %rd29;
	cvt.s64.s32 	%rd30, %r10;
	cvt.u32.u64 	%r19, %rd52;
	shl.b32 	%r20, %r19, 7;
	mov.u32 	%r21, _ZZ10matrix_mulIfLm32ELm32ELm32EEvmmmPKT_iS2_iPS0_iE19A_thread_block_tile;
	add.s32 	%r22, %r21, %r20;
	cvt.u32.u64 	%r23, %rd50;
	shl.b32 	%r24, %r23, 2;
	add.s32 	%r6, %r22, %r24;
	mul.wide.u32 	%rd31, %r4, 32;
	or.b64  	%rd7, %rd50, %rd31;
	cvt.s64.s32 	%rd32, %r11;
	mov.u32 	%r25, _ZZ10matrix_mulIfLm32ELm32ELm32EEvmmmPKT_iS2_iPS0_iE19B_thread_block_tile;
	add.s32 	%r26, %r25, %r20;
	add.s32 	%r7, %r26, %r24;
	shl.b32 	%r27, %r1, 7;
	add.s32 	%r8, %r21, %r27;
	shl.b32 	%r28, %r3, 2;
	add.s32 	%r9, %r25, %r28;
	mad.lo.s64 	%rd33, %rd52, %rd32, %rd31;
	add.s64 	%rd34, %rd33, %rd50;
	shl.b64 	%rd35, %rd34, 2;
	cvta.to.global.u64 	%rd36, %rd49;
	add.s64 	%rd53, %rd36, %rd35;
	mul.wide.s32 	%rd9, %r11, 128;
	mul.lo.s64 	%rd37, %rd6, %rd30;
	shl.b64 	%rd38, %rd37, 2;
	mul.wide.u32 	%rd39, %r17, 4;
	and.b64  	%rd40, %rd39, 124;
	add.s64 	%rd41, %rd38, %rd40;
	cvta.to.global.u64 	%rd42, %rd48;
	add.s64 	%rd51, %rd42, %rd41;
	shr.u64 	%rd54, %rd3, 5;
	mov.f32 	%f110, 0f00000000;
$L__BB0_2:
	setp.ge.u64 	%p2, %rd6, %rd22;
	setp.ge.u64 	%p3, %rd50, %rd23;
	mov.f32 	%f108, 0f00000000;
	or.pred  	%p4, %p2, %p3;
	@%p4 bra 	$L__BB0_4;
	ld.global.f32 	%f108, [%rd51];
$L__BB0_4:
	setp.ge.u64 	%p5, %rd7, %rd24;
	st.shared.f32 	[%r6], %f108;
	setp.ge.u64 	%p6, %rd52, %rd23;
	mov.f32 	%f109, 0f00000000;
	or.pred  	%p7, %p6, %p5;
	@%p7 bra 	$L__BB0_6;
	ld.global.f32 	%f109, [%rd53];
$L__BB0_6:
	st.shared.f32 	[%r7], %f109;
	bar.sync 	0;
	ld.shared.f32 	%f12, [%r8];
	ld.shared.f32 	%f13, [%r9];
	fma.rn.f32 	%f14, %f12, %f13, %f110;
	ld.shared.f32 	%f15, [%r8+4];
	ld.shared.f32 	%f16, [%r9+128];
	fma.rn.f32 	%f17, %f15, %f16, %f14;
	ld.shared.f32 	%f18, [%r8+8];
	ld.shared.f32 	%f19, [%r9+256];
	fma.rn.f32 	%f20, %f18, %f19, %f17;
	ld.shared.f32 	%f21, [%r8+12];
	ld.shared.f32 	%f22, [%r9+384];
	fma.rn.f32 	%f23, %f21, %f22, %f20;
	ld.shared.f32 	%f24, [%r8+16];
	ld.shared.f32 	%f25, [%r9+512];
	fma.rn.f32 	%f26, %f24, %f25, %f23;
	ld.shared.f32 	%f27, [%r8+20];
	ld.shared.f32 	%f28, [%r9+640];
	fma.rn.f32 	%f29, %f27, %f28, %f26;
	ld.shared.f32 	%f30, [%r8+24];
	ld.shared.f32 	%f31, [%r9+768];
	fma.rn.f32 	%f32, %f30, %f31, %f29;
	ld.shared.f32 	%f33, [%r8+28];
	ld.shared.f32 	%f34, [%r9+896];
	fma.rn.f32 	%f35, %f33, %f34, %f32;
	ld.shared.f32 	%f36, [%r8+32];
	ld.shared.f32 	%f37, [%r9+1024];
	fma.rn.f32 	%f38, %f36, %f37, %f35;
	ld.shared.f32 	%f39, [%r8+36];
	ld.shared.f32 	%f40, [%r9+1152];
	fma.rn.f32 	%f41, %f39, %f40, %f38;
	ld.shared.f32 	%f42, [%r8+40];
	ld.shared.f32 	%f43, [%r9+1280];
	fma.rn.f32 	%f44, %f42, %f43, %f41;
	ld.shared.f32 	%f45, [%r8+44];
	ld.shared.f32 	%f46, [%r9+1408];
	fma.rn.f32 	%f47, %f45, %f46, %f44;
	ld.shared.f32 	%f48, [%r8+48];
	ld.shared.f32 	%f49, [%r9+1536];
	fma.rn.f32 	%f50, %f48, %f49, %f47;
	ld.shared.f32 	%f51, [%r8+52];
	ld.shared.f32 	%f52, [%r9+1664];
	fma.rn.f32 	%f53, %f51, %f52, %f50;
	ld.shared.f32 	%f54, [%r8+56];
	ld.shared.f32 	%f55, [%r9+1792];
	fma.rn.f32 	%f56, %f54, %f55, %f53;
	ld.shared.f32 	%f57, [%r8+60];
	ld.shared.f32 	%f58, [%r9+1920];
	fma.rn.f32 	%f59, %f57, %f58, %f56;
	ld.shared.f32 	%f60, [%r8+64];
	ld.shared.f32 	%f61, [%r9+2048];
	fma.rn.f32 	%f62, %f60, %f61, %f59;
	ld.shared.f32 	%f63, [%r8+68];
	ld.shared.f32 	%f64, [%r9+2176];
	fma.rn.f32 	%f65, %f63, %f64, %f62;
	ld.shared.f32 	%f66, [%r8+72];
	ld.shared.f32 	%f67, [%r9+2304];
	fma.rn.f32 	%f68, %f66, %f67, %f65;
	ld.shared.f32 	%f69, [%r8+76];
	ld.shared.f32 	%f70, [%r9+2432];
	fma.rn.f32 	%f71, %f69, %f70, %f68;
	ld.shared.f32 	%f72, [%r8+80];
	ld.shared.f32 	%f73, [%r9+2560];
	fma.rn.f32 	%f74, %f72, %f73, %f71;
	ld.shared.f32 	%f75, [%r8+84];
	ld.shared.f32 	%f76, [%r9+2688];
	fma.rn.f32 	%f77, %f75, %f76, %f74;
	ld.shared.f32 	%f78, [%r8+88];
	ld.shared.f32 	%f79, [%r9+2816];
	fma.rn.f32 	%f80, %f78, %f79, %f77;
	ld.shared.f32 	%f81, [%r8+92];
	ld.shared.f32 	%f82, [%r9+2944];
	fma.rn.f32 	%f83, %f81, %f82, %f80;
	ld.shared.f32 	%f84, [%r8+96];
	ld.shared.f32 	%f85, [%r9+3072];
	fma.rn.f32 	%f86, %f84, %f85, %f83;
	ld.shared.f32 	%f87, [%r8+100];
	ld.shared.f32 	%f88, [%r9+3200];
	fma.rn.f32 	%f89, %f87, %f88, %f86;
	ld.shared.f32 	%f90, [%r8+104];
	ld.shared.f32 	%f91, [%r9+3328];
	fma.rn.f32 	%f92, %f90, %f91, %f89;
	ld.shared.f32 	%f93, [%r8+108];
	ld.shared.f32 	%f94, [%r9+3456];
	fma.rn.f32 	%f95, %f93, %f94, %f92;
	ld.shared.f32 	%f96, [%r8+112];
	ld.shared.f32 	%f97, [%r9+3584];
	fma.rn.f32 	%f98, %f96, %f97, %f95;
	ld.shared.f32 	%f99, [%r8+116];
	ld.shared.f32 	%f100, [%r9+3712];
	fma.rn.f32 	%f101, %f99, %f100, %f98;
	ld.shared.f32 	%f102, [%r8+120];
	ld.shared.f32 	%f103, [%r9+3840];
	fma.rn.f32 	%f104, %f102, %f103, %f101;
	ld.shared.f32 	%f105, [%r8+124];
	ld.shared.f32 	%f106, [%r9+3968];
	fma.rn.f32 	%f110, %f105, %f106, %f104;
	bar.sync 	0;
	add.s64 	%rd54, %rd54, -1;
	add.s64 	%rd53, %rd53, %rd9;
	add.s64 	%rd52, %rd52, 32;
	add.s64 	%rd51, %rd51, 128;
	add.s64 	%rd50, %rd50, 32;
	setp.ne.s64 	%p8, %rd54, 0;
	@%p8 bra 	$L__BB0_2;
$L__BB0_7:
	setp.le.u64 	%p9, %rd22, %rd2;
	setp.le.u64 	%p10, %rd24, %rd1;
	or.pred  	%p11, %p9, %p10;
	@%p11 bra 	$L__BB0_9;
	cvt.s64.s32 	%rd43, %r12;
	mad.lo.s64 	%rd44, %rd43, %rd2, %rd1;
	cvta.to.global.u64 	%rd45, %rd27;
	shl.b64 	%rd46, %rd44, 2;
	add.s64 	%rd47, %rd45, %rd46;
	st.global.f32 	[%rd47], %f110;
$L__BB0_9:
	ret;

}


// ===== COMPILED SASS (sm_100) =====

	.target	sm_100

	.elftype	@"ET_EXEC"


//--------------------- .note.nv.tkinfo           --------------------------
	.section	.note.nv.tkinfo,"",@"SHT_NOTE"
	.sectionflags	@"SHF_NOTE_NV_TKINFO"
	.tkinfo
        /*0018*/ 	.word	0x00000002
        /*0030*/ 	.string	""
        /*0030*/ 	.string	"ptxas"
        /*0030*/ 	.string	"Cuda compilation tools, release 13.0, V13.0.88"
        /*0030*/ 	.string	"Build cuda_13.0.r13.0/compiler.36424714_0"
        /*0030*/ 	.string	"-arch sm_100 -m 64 "



//--------------------- .note.nv.cuinfo           --------------------------
	.section	.note.nv.cuinfo,"",@"SHT_NOTE"
	.sectionflags	@"SHF_NOTE_NV_CUINFO"
        /*0018*/ 	.short	0x0002
        /*001a*/ 	.short	0x0064
        /*001c*/ 	.short	0x0082
	.zero		2


//--------------------- .nv.info                  --------------------------
	.section	.nv.info,"",@"SHT_CUDA_INFO"
	.align	4


	//----- nvinfo : EIATTR_REGCOUNT
	.align		4
        /*0000*/ 	.byte	0x04, 0x2f
        /*0002*/ 	.short	(.L_1 - .L_0)
	.align		4
.L_0:
        /*0004*/ 	.word	index@(_Z10matrix_mulIfLm32ELm32ELm32EEvmmmPKT_iS2_iPS0_i)
        /*0008*/ 	.word	0x00000020


	//----- nvinfo : EIATTR_FRAME_SIZE
	.align		4
.L_1:
        /*000c*/ 	.byte	0x04, 0x11
        /*000e*/ 	.short	(.L_3 - .L_2)
	.align		4
.L_2:
        /*0010*/ 	.word	index@(_Z10matrix_mulIfLm32ELm32ELm32EEvmmmPKT_iS2_iPS0_i)
        /*0014*/ 	.word	0x00000000


	//----- nvinfo : EIATTR_MIN_STACK_SIZE
	.align		4
.L_3:
        /*0018*/ 	.byte	0x04, 0x12
        /*001a*/ 	.short	(.L_5 - .L_4)
	.align		4
.L_4:
        /*001c*/ 	.word	index@(_Z10matrix_mulIfLm32ELm32ELm32EEvmmmPKT_iS2_iPS0_i)
        /*0020*/ 	.word	0x00000000
.L_5:


//--------------------- .nv.compat                --------------------------
	.section	.nv.compat,"",@"SHT_CUDA_COMPAT_INFO"
	.align	4
        /*0000*/ 	.byte	0x02, 0x09, 0x00, 0x00, 0x02, 0x02, 0x01, 0x00, 0x02, 0x05, 0x05, 0x00, 0x03, 0x07, 0x01, 0x01
        /*0010*/ 	.byte	0x02, 0x03, 0x00, 0x00, 0x02, 0x06, 0x01, 0x00, 0x04, 0x0b, 0x08, 0x00, 0x09, 0x00, 0x00, 0x00
        /*0020*/ 	.byte	0x00, 0x00, 0x00, 0x00


//--------------------- .nv.info._Z10matrix_mulIfLm32ELm32ELm32EEvmmmPKT_iS2_iPS0_i --------------------------
	.section	.nv.info._Z10matrix_mulIfLm32ELm32ELm32EEvmmmPKT_iS2_iPS0_i,"",@"SHT_CUDA_INFO"
	.sectionflags	@""
	.align	4


	//----- nvinfo : EIATTR_CUDA_API_VERSION
	.align		4
        /*0000*/ 	.byte	0x04, 0x37
        /*0002*/ 	.short	(.L_7 - .L_6)
.L_6:
        /*0004*/ 	.word	0x00000082


	//----- nvinfo : EIATTR_KPARAM_INFO
	.align		4
.L_7:
        /*0008*/ 	.byte	0x04, 0x17
        /*000a*/ 	.short	(.L_9 - .L_8)
.L_8:
        /*000c*/ 	.word	0x00000000
        /*0010*/ 	.short	0x0008
        /*0012*/ 	.short	0x0040
        /*0014*/ 	.byte	0x00, 0xf0, 0x11, 0x00


	//----- nvinfo : EIATTR_KPARAM_INFO
	.align		4
.L_9:
        /*0018*/ 	.byte	0x04, 0x17
        /*001a*/ 	.short	(.L_11 - .L_10)
.L_10:
        /*001c*/ 	.word	0x00000000
        /*0020*/ 	.short	0x0007
        /*0022*/ 	.short	0x0038
        /*0024*/ 	.byte	0x00, 0xf5, 0x21, 0x00


	//----- nvinfo : EIATTR_KPARAM_INFO
	.align		4
.L_11:
        /*0028*/ 	.byte	0x04, 0x17
        /*002a*/ 	.short	(.L_13 - .L_12)
.L_12:
        /*002c*/ 	.word	0x00000000
        /*0030*/ 	.short	0x0006
        /*0032*/ 	.short	0x0030
        /*0034*/ 	.byte	0x00, 0xf0, 0x11, 0x00


	//----- nvinfo : EIATTR_KPARAM_INFO
	.align		4
.L_13:
        /*0038*/ 	.byte	0x04, 0x17
        /*003a*/ 	.short	(.L_15 - .L_14)
.L_14:
        /*003c*/ 	.word	0x00000000
        /*0040*/ 	.short	0x0005
        /*0042*/ 	.short	0x0028
        /*0044*/ 	.byte	0x00, 0xf5, 0x21, 0x00


	//----- nvinfo : EIATTR_KPARAM_INFO
	.align		4
.L_15:
        /*0048*/ 	.byte	0x04, 0x17
        /*004a*/ 	.short	(.L_17 - .L_16)
.L_16:
        /*004c*/ 	.word	0x00000000
        /*0050*/ 	.short	0x0004
        /*0052*/ 	.short	0x0020
        /*0054*/ 	.byte	0x00, 0xf0, 0x11, 0x00


	//----- nvinfo : EIATTR_KPARAM_INFO
	.align		4
.L_17:
        /*0058*/ 	.byte	0x04, 0x17
        /*005a*/ 	.short	(.L_19 - .L_18)
.L_18:
        /*005c*/ 	.word	0x00000000
        /*0060*/ 	.short	0x0003
        /*0062*/ 	.short	0x0018
        /*0064*/ 	.byte	0x00, 0xf5, 0x21, 0x00


	//----- nvinfo : EIATTR_KPARAM_INFO
	.align		4
.L_19:
        /*0068*/ 	.byte	0x04, 0x17
        /*006a*/ 	.short	(.L_21 - .L_20)
.L_20:
        /*006c*/ 	.word	0x00000000
        /*0070*/ 	.short	0x0002
        /*0072*/ 	.short	0x0010
        /*0074*/ 	.byte	0x00, 0xf0, 0x21, 0x00


	//----- nvinfo : EIATTR_KPARAM_INFO
	.align		4
.L_21:
        /*0078*/ 	.byte	0x04, 0x17
        /*007a*/ 	.short	(.L_23 - .L_22)
.L_22:
        /*007c*/ 	.word	0x00000000
        /*0080*/ 	.short	0x0001
        /*0082*/ 	.short	0x0008
        /*0084*/ 	.byte	0x00, 0xf0, 0x21, 0x00


	//----- nvinfo : EIATTR_KPARAM_INFO
	.align		4
.L_23:
        /*0088*/ 	.byte	0x04, 0x17
        /*008a*/ 	.short	(.L_25 - .L_24)
.L_24:
        /*008c*/ 	.word	0x00000000
        /*0090*/ 	.short	0x0000
        /*0092*/ 	.short	0x0000
        /*0094*/ 	.byte	0x00, 0xf0, 0x21, 0x00


	//----- nvinfo : EIATTR_SPARSE_MMA_MASK
	.align		4
.L_25:
        /*0098*/ 	.byte	0x03, 0x50
        /*009a*/ 	.short	0x0000


	//----- nvinfo : EIATTR_MAXREG_COUNT
	.align		4
        /*009c*/ 	.byte	0x03, 0x1b
        /*009e*/ 	.short	0x00ff


	//----- nvinfo : EIATTR_NUM_BARRIERS
	.align		4
        /*00a0*/ 	.byte	0x02, 0x4c
        /*00a2*/ 	.byte	0x01
	.zero		1


	//----- nvinfo : EIATTR_MERCURY_ISA_VERSION
	.align		4
        /*00a4*/ 	.byte	0x03, 0x5f
        /*00a6*/ 	.short	0x0101


	//----- nvinfo : EIATTR_VRC_CTA_INIT_COUNT
	.align		4
        /*00a8*/ 	.byte	0x02, 0x4a
	.zero		1
	.zero		1


	//----- nvinfo : EIATTR_EXIT_INSTR_OFFSETS
	.align		4
        /*00ac*/ 	.byte	0x04, 0x1c
        /*00ae*/ 	.short	(.L_27 - .L_26)


	//   ....[0]....
.L_26:
        /*00b0*/ 	.word	0x00000ab0


	//   ....[1]....
        /*00b4*/ 	.word	0x00000b60


	//----- nvinfo : EIATTR_CBANK_PARAM_SIZE
	.align		4
.L_27:
        /*00b8*/ 	.byte	0x03, 0x19
        /*00ba*/ 	.short	0x0044


	//----- nvinfo : EIATTR_PARAM_CBANK
	.align		4
        /*00bc*/ 	.byte	0x04, 0x0a
        /*00be*/ 	.short	(.L_29 - .L_28)
	.align		4
.L_28:
        /*00c0*/ 	.word	index@(.nv.constant0._Z10matrix_mulIfLm32ELm32ELm32EEvmmmPKT_iS2_iPS0_i)
        /*00c4*/ 	.short	0x0380
        /*00c6*/ 	.short	0x0044


	//----- nvinfo : EIATTR_SW_WAR
	.align		4
.L_29:
        /*00c8*/ 	.byte	0x04, 0x36
        /*00ca*/ 	.short	(.L_31 - .L_30)
.L_30:
        /*00cc*/ 	.word	0x00000008
.L_31:


//--------------------- .nv.callgraph             --------------------------
	.section	.nv.callgraph,"",@"SHT_CUDA_CALLGRAPH"
	.align	4
	.sectionentsize	8
	.align		4
        /*0000*/ 	.word	0x00000000
	.align		4
        /*0004*/ 	.word	0xffffffff
	.align		4
        /*0008*/ 	.word	0x00000000
	.align		4
        /*000c*/ 	.word	0xfffffffe
	.align		4
        /*0010*/ 	.word	0x00000000
	.align		4
        /*0014*/ 	.word	0xfffffffd
	.align		4
        /*0018*/ 	.word	0x00000000
	.align		4
        /*001c*/ 	.word	0xfffffffc


//--------------------- .text._Z10matrix_mulIfLm32ELm32ELm32EEvmmmPKT_iS2_iPS0_i --------------------------
	.section	.text._Z10matrix_mulIfLm32ELm32ELm32EEvmmmPKT_iS2_iPS0_i,"ax",@progbits
	.align	128
        .global         _Z10matrix_mulIfLm32ELm32ELm32EEvmmmPKT_iS2_iPS0_i
        .type           _Z10matrix_mulIfLm32ELm32ELm32EEvmmmPKT_iS2_iPS0_i,@function
        .size           _Z10matrix_mulIfLm32ELm32ELm32EEvmmmPKT_iS2_iPS0_i,(.L_x_3 - _Z10matrix_mulIfLm32ELm32ELm32EEvmmmPKT_iS2_iPS0_i)
        .other          _Z10matrix_mulIfLm32ELm32ELm32EEvmmmPKT_iS2_iPS0_i,@"STO_CUDA_ENTRY STV_DEFAULT"
_Z10matrix_mulIfLm32ELm32ELm32EEvmmmPKT_iS2_iPS0_i:
.text._Z10matrix_mulIfLm32ELm32ELm32EEvmmmPKT_iS2_iPS0_i:
[----:B------:R-:W-:Y:S01]  /*0000*/  LDC R1, c[0x0][0x37c] ;  /* 0x0000df00ff017b82 */ /* 0x000fe20000000800 */
[----:B------:R-:W0:Y:S01]  /*0010*/  LDCU.64 UR4, c[0x0][0x388] ;  /* 0x00007100ff0477ac */ /* 0x000e220008000a00 */
[----:B------:R-:W1:Y:S01]  /*0020*/  S2R R19, SR_TID.Y ;  /* 0x0000000000137919 */ /* 0x000e620000002200 */
[----:B------:R-:W-:Y:S01]  /*0030*/  HFMA2 R11, -RZ, RZ, 0, 0 ;  /* 0x00000000ff0b7431 */ /* 0x000fe200000001ff */
[----:B------:R-:W2:Y:S01]  /*0040*/  LDCU UR6, c[0x0][0x360] ;  /* 0x00006c00ff0677ac */ /* 0x000ea20008000800 */
[----:B------:R-:W2:Y:S01]  /*0050*/  S2R R18, SR_TID.X ;  /* 0x0000000000127919 */ /* 0x000ea20000002100 */
[----:B------:R-:W1:Y:S01]  /*0060*/  LDCU UR9, c[0x0][0x364] ;  /* 0x00006c80ff0977ac */ /* 0x000e620008000800 */
[----:B------:R-:W2:Y:S01]  /*0070*/  S2R R9, SR_CTAID.X ;  /* 0x0000000000097919 */ /* 0x000ea20000002500 */
[----:B------:R-:W3:Y:S01]  /*0080*/  LDCU.64 UR10, c[0x0][0x358] ;  /* 0x00006b00ff0a77ac */ /* 0x000ee20008000a00 */
[----:B------:R-:W1:Y:S01]  /*0090*/  S2R R2, SR_CTAID.Y ;  /* 0x0000000000027919 */ /* 0x000e620000002600 */
[----:B0-----:R-:W-:-:S04]  /*00a0*/  UIADD3 UR7, UP0, UPT, UR4, 0x1f, URZ ;  /* 0x0000001f04077890 */ /* 0x001fc8000ff1e0ff */
[----:B------:R-:W-:Y:S02]  /*00b0*/  UIADD3.X UR8, UPT, UPT, URZ, UR5, URZ, UP0, !UPT ;  /* 0x00000005ff087290 */ /* 0x000fe400087fe4ff */
[----:B------:R-:W-:-:S04]  /*00c0*/  UISETP.GE.U32.AND UP0, UPT, UR7, 0x20, UPT ;  /* 0x000000200700788c */ /* 0x000fc8000bf06070 */
[----:B------:R-:W-:Y:S01]  /*00d0*/  UISETP.GE.U32.AND.EX UP0, UPT, UR8, URZ, UPT, UP0 ;  /* 0x000000ff0800728c */ /* 0x000fe2000bf06100 */
[----:B--2---:R-:W-:Y:S02]  /*00e0*/  IMAD R24, R9, UR6, R18 ;  /* 0x0000000609187c24 */ /* 0x004fe4000f8e0212 */
[----:B-1----:R-:W-:-:S06]  /*00f0*/  IMAD R22, R2, UR9, R19 ;  /* 0x0000000902167c24 */ /* 0x002fcc000f8e0213 */
[----:B---3--:R-:W-:Y:S05]  /*0100*/  BRA.U !UP0, `(.L_x_0) ;  /* 0x0000000908507547 */ /* 0x008fea000b800000 */
[----:B------:R-:W-:Y:S01]  /*0110*/  IMAD R3, R19, UR6, RZ ;  /* 0x0000000613037c24 */ /* 0x000fe2000f8e02ff */
[----:B------:R-:W0:Y:S01]  /*0120*/  LDCU UR12, c[0x0][0x3a0] ;  /* 0x00007400ff0c77ac */ /* 0x000e220008000800 */
[----:B------:R-:W1:Y:S01]  /*0130*/  S2UR UR6, SR_CgaCtaId ;  /* 0x00000000000679c3 */ /* 0x000e620000008800 */
[----:B------:R-:W-:Y:S01]  /*0140*/  IMAD.WIDE.U32 R10, R9, 0x20, RZ ;  /* 0x00000020090a7825 */ /* 0x000fe200078e00ff */
[----:B------:R-:W-:Y:S01]  /*0150*/  MOV R6, RZ ;  /* 0x000000ff00067202 */ /* 0x000fe20000000f00 */
[----:B------:R-:W2:Y:S01]  /*0160*/  LDCU.128 UR16, c[0x0][0x390] ;  /* 0x00007200ff1077ac */ /* 0x000ea20008000c00 */
[----:B------:R-:W-:Y:S01]  /*0170*/  IADD3 R7, PT, PT, R3, R18, RZ ;  /* 0x0000001203077210 */ /* 0x000fe20007ffe0ff */
[----:B------:R-:W3:Y:S03]  /*0180*/  LDCU UR13, c[0x0][0x3b0] ;  /* 0x00007600ff0d77ac */ /* 0x000ee60008000800 */
[----:B------:R-:W-:Y:S01]  /*0190*/  SHF.R.U64 R5, R7, 0x5, RZ ;  /* 0x0000000507057819 */ /* 0x000fe200000012ff */
[----:B------:R-:W4:Y:S01]  /*01a0*/  LDC R4, c[0x0][0x3b0] ;  /* 0x0000ec00ff047b82 */ /* 0x000f220000000800 */
[----:B------:R-:W-:Y:S01]  /*01b0*/  LOP3.LUT R0, R10, 0x1f, R7, 0xf8, !PT ;  /* 0x0000001f0a007812 */ /* 0x000fe200078ef807 */
[----:B------:R-:W5:Y:S01]  /*01c0*/  LDCU.64 UR14, c[0x0][0x3a8] ;  /* 0x00007500ff0e77ac */ /* 0x000f620008000a00 */
[----:B------:R-:W-:Y:S01]  /*01d0*/  LEA R2, P0, R2, R5, 0x5 ;  /* 0x0000000502027211 */ /* 0x000fe200078028ff */
[----:B------:R-:W-:-:S03]  /*01e0*/  UMOV UR4, 0x400 ;  /* 0x0000040000047882 */ /* 0x000fc60000000000 */
[----:B------:R-:W-:Y:S01]  /*01f0*/  IADD3.X R3, PT, PT, RZ, RZ, RZ, P0, !PT ;  /* 0x000000ffff037210 */ /* 0x000fe200007fe4ff */
[----:B0-----:R-:W-:Y:S02]  /*0200*/  USHF.R.S32.HI UR5, URZ, 0x1f, UR12 ;  /* 0x0000001fff057899 */ /* 0x001fe4000801140c */
[----:B------:R-:W-:Y:S01]  /*0210*/  IMAD.WIDE.U32 R8, R2, UR12, RZ ;  /* 0x0000000c02087c25 */ /* 0x000fe2000f8e00ff */
[----:B------:R-:W-:Y:S01]  /*0220*/  USHF.R.U64 UR7, UR7, 0x5, UR8 ;  /* 0x0000000507077899 */ /* 0x000fe20008001208 */
[----:B--2---:R-:W-:Y:S02]  /*0230*/  ISETP.GE.U32.AND P0, PT, R0, UR16, PT ;  /* 0x0000001000007c0c */ /* 0x004fe4000bf06070 */
[----:B------:R-:W-:Y:S01]  /*0240*/  IMAD R15, R3, UR12, RZ ;  /* 0x0000000c030f7c24 */ /* 0x000fe2000f8e02ff */
[----:B------:R-:W-:Y:S01]  /*0250*/  SHF.L.U32 R0, R7, 0x2, RZ ;  /* 0x0000000207007819 */ /* 0x000fe200000006ff */
[----:B------:R-:W0:Y:S01]  /*0260*/  LDCU.128 UR20, c[0x0][0x380] ;  /* 0x00007000ff1477ac */ /* 0x000e220008000c00 */
[----:B------:R-:W-:Y:S01]  /*0270*/  ISETP.GE.U32.AND.EX P0, PT, R11, UR17, PT, P0 ;  /* 0x000000110b007c0c */ /* 0x000fe2000bf06100 */
[----:B------:R-:W-:Y:S01]  /*0280*/  IMAD R15, R2, UR5, R15 ;  /* 0x00000005020f7c24 */ /* 0x000fe2000f8e020f */
[----:B------:R-:W-:Y:S01]  /*0290*/  LOP3.LUT R13, R0, 0x7c, RZ, 0xc0, !PT ;  /* 0x0000007c000d7812 */ /* 0x000fe200078ec0ff */
[----:B---3--:R-:W-:-:S02]  /*02a0*/  USHF.R.S32.HI UR9, URZ, 0x1f, UR13 ;  /* 0x0000001fff097899 */ /* 0x008fc4000801140d */
[----:B------:R-:W-:Y:S01]  /*02b0*/  IMAD.WIDE.U32 R10, R5, UR13, R10 ;  /* 0x0000000d050a7c25 */ /* 0x000fe2000f8e000a */
[----:B------:R-:W-:Y:S01]  /*02c0*/  LOP3.LUT R7, R7, 0x1f, RZ, 0xc0, !PT ;  /* 0x0000001f07077812 */ /* 0x000fe200078ec0ff */
[----:B------:R-:W-:Y:S01]  /*02d0*/  UIADD3 UR5, UPT, UPT, UR4, 0x1000, URZ ;  /* 0x0000100004057890 */ /* 0x000fe2000fffe0ff */
[C---:B------:R-:W-:Y:S01]  /*02e0*/  LEA R16, P2, R8.reuse, R13, 0x2 ;  /* 0x0000000d08107211 */ /* 0x040fe200078410ff */
[----:B-1----:R-:W-:Y:S01]  /*02f0*/  ULEA UR4, UR6, UR4, 0x18 ;  /* 0x0000000406047291 */ /* 0x002fe2000f8ec0ff */
[----:B------:R-:W-:Y:S01]  /*0300*/  IADD3 R9, PT, PT, R9, R15, RZ ;  /* 0x0000000f09097210 */ /* 0x000fe20007ffe0ff */
[----:B------:R-:W-:Y:S01]  /*0310*/  ULEA UR5, UR6, UR5, 0x18 ;  /* 0x0000000506057291 */ /* 0x000fe2000f8ec0ff */
[----:B------:R-:W-:Y:S01]  /*0320*/  IADD3 R10, P1, PT, R7, R10, RZ ;  /* 0x0000000a070a7210 */ /* 0x000fe20007f3e0ff */
[----:B------:R-:W-:Y:S01]  /*0330*/  IMAD R27, R5, UR9, R11 ;  /* 0x00000009051b7c24 */ /* 0x000fe2000f8e020b */
[----:B------:R-:W-:Y:S01]  /*0340*/  LEA.HI.X R8, R8, RZ, R9, 0x2, P2 ;  /* 0x000000ff08087211 */ /* 0x000fe200010f1409 */
[----:B------:R-:W-:Y:S01]  /*0350*/  USHF.R.U32.HI UR6, URZ, 0x5, UR8 ;  /* 0x00000005ff067899 */ /* 0x000fe20008011608 */
[----:B------:R-:W-:Y:S01]  /*0360*/  IADD3 R16, P2, PT, R16, UR18, RZ ;  /* 0x0000001210107c10 */ /* 0x000fe2000ff5e0ff */
[----:B------:R-:W-:Y:S01]  /*0370*/  IMAD.X R27, RZ, RZ, R27, P1 ;  /* 0x000000ffff1b7224 */ /* 0x000fe200008e061b */
[----:B-----5:R-:W-:-:S02]  /*0380*/  LEA R26, P1, R10, UR14, 0x2 ;  /* 0x0000000e0a1a7c11 */ /* 0x020fc4000f8210ff */
[----:B------:R-:W-:Y:S02]  /*0390*/  IADD3.X R17, PT, PT, R8, UR19, RZ, P2, !PT ;  /* 0x0000001308117c10 */ /* 0x000fe400097fe4ff */
[C---:B------:R-:W-:Y:S02]  /*03a0*/  LEA R8, R5.reuse, UR4, 0x7 ;  /* 0x0000000405087c11 */ /* 0x040fe4000f8e38ff */
[----:B------:R-:W-:Y:S02]  /*03b0*/  LEA R20, R5, UR5, 0x7 ;  /* 0x0000000505147c11 */ /* 0x000fe4000f8e38ff */
[----:B------:R-:W-:Y:S01]  /*03c0*/  LEA.HI.X R27, R10, UR15, R27, 0x2, P1 ;  /* 0x0000000f0a1b7c11 */ /* 0x000fe200088f141b */
[----:B------:R-:W-:Y:S01]  /*03d0*/  IMAD R21, R7, 0x4, R8 ;  /* 0x0000000407157824 */ /* 0x000fe200078e0208 */
[----:B------:R-:W-:Y:S02]  /*03e0*/  MOV R0, RZ ;  /* 0x000000ff00007202 */ /* 0x000fe40000000f00 */
[----:B------:R-:W-:-:S02]  /*03f0*/  MOV R11, RZ ;  /* 0x000000ff000b7202 */ /* 0x000fc40000000f00 */
[----:B------:R-:W-:Y:S02]  /*0400*/  LEA R19, R19, UR4, 0x7 ;  /* 0x0000000413137c11 */ /* 0x000fe4000f8e38ff */
[----:B------:R-:W-:Y:S02]  /*0410*/  LEA R18, R18, UR5, 0x2 ;  /* 0x0000000512127c11 */ /* 0x000fe4000f8e10ff */
[----:B0---4-:R-:W-:-:S07]  /*0420*/  LEA R20, R7, R20, 0x2 ;  /* 0x0000001407147211 */ /* 0x011fce00078e10ff */
.L_x_1:
[----:B------:R-:W-:Y:S01]  /*0430*/  ISETP.GE.U32.AND P3, PT, R7, UR22, PT ;  /* 0x0000001607007c0c */ /* 0x000fe2000bf66070 */
[----:B------:R-:W-:Y:S01]  /*0440*/  HFMA2 R23, -RZ, RZ, 0, 0 ;  /* 0x00000000ff177431 */ /* 0x000fe200000001ff */
[----:B------:R-:W-:Y:S02]  /*0450*/  ISETP.GE.U32.AND P2, PT, R2, UR20, PT ;  /* 0x0000001402007c0c */ /* 0x000fe4000bf46070 */
[----:B------:R-:W-:Y:S02]  /*0460*/  ISETP.GE.U32.AND.EX P3, PT, R6, UR23, PT, P3 ;  /* 0x0000001706007c0c */ /* 0x000fe4000bf66130 */
[----:B------:R-:W-:Y:S02]  /*0470*/  ISETP.GE.U32.AND P1, PT, R5, UR22, PT ;  /* 0x0000001605007c0c */ /* 0x000fe4000bf26070 */
[----:B------:R-:W-:Y:S02]  /*0480*/  ISETP.GE.U32.OR.EX P2, PT, R3, UR21, P3, P2 ;  /* 0x0000001503007c0c */ /* 0x000fe40009f46520 */
[----:B------:R-:W-:-:S02]  /*0490*/  ISETP.GE.U32.OR.EX P1, PT, R0, UR23, P0, P1 ;  /* 0x0000001700007c0c */ /* 0x000fc40008726510 */
[----:B------:R-:W-:-:S09]  /*04a0*/  MOV R8, RZ ;  /* 0x000000ff00087202 */ /* 0x000fd20000000f00 */
[----:B------:R0:W2:Y:S04]  /*04b0*/  @!P2 LDG.E R8, desc[UR10][R16.64] ;  /* 0x0000000a1008a981 */ /* 0x0000a8000c1e1900 */
[----:B------:R1:W3:Y:S01]  /*04c0*/  @!P1 LDG.E R23, desc[UR10][R26.64] ;  /* 0x0000000a1a179981 */ /* 0x0002e2000c1e1900 */
[----:B------:R-:W-:Y:S01]  /*04d0*/  UIADD3 UR7, UP0, UPT, UR7, -0x1, URZ ;  /* 0xffffffff07077890 */ /* 0x000fe2000ff1e0ff */
[----:B------:R-:W-:Y:S02]  /*04e0*/  IADD3 R5, P1, PT, R5, 0x20, RZ ;  /* 0x0000002005057810 */ /* 0x000fe40007f3e0ff */
[----:B------:R-:W-:Y:S01]  /*04f0*/  IADD3 R7, P3, PT, R7, 0x20, RZ ;  /* 0x0000002007077810 */ /* 0x000fe20007f7e0ff */
[----:B------:R-:W-:Y:S01]  /*0500*/  UIADD3.X UR6, UPT, UPT, UR6, -0x1, URZ, UP0, !UPT ;  /* 0xffffffff06067890 */ /* 0x000fe200087fe4ff */
[----:B0-----:R-:W-:Y:S01]  /*0510*/  IADD3 R16, P2, PT, R16, 0x80, RZ ;  /* 0x0000008010107810 */ /* 0x001fe20007f5e0ff */
[----:B------:R-:W-:Y:S01]  /*0520*/  UISETP.NE.U32.AND UP0, UPT, UR7, URZ, UPT ;  /* 0x000000ff0700728c */ /* 0x000fe2000bf05070 */
[----:B------:R-:W-:Y:S01]  /*0530*/  IMAD.X R0, RZ, RZ, R0, P1 ;  /* 0x000000ffff007224 */ /* 0x000fe200008e0600 */
[----:B------:R-:W-:Y:S01]  /*0540*/  IADD3.X R6, PT, PT, RZ, R6, RZ, P3, !PT ;  /* 0x00000006ff067210 */ /* 0x000fe20001ffe4ff */
[----:B-1----:R-:W-:Y:S01]  /*0550*/  IMAD.WIDE R26, R4, 0x80, R26 ;  /* 0x00000080041a7825 */ /* 0x002fe200078e021a */
[----:B------:R-:W-:Y:S01]  /*0560*/  UISETP.NE.AND.EX UP0, UPT, UR6, URZ, UPT, UP0 ;  /* 0x000000ff0600728c */ /* 0x000fe2000bf05300 */
[----:B------:R-:W-:Y:S01]  /*0570*/  IADD3.X R17, PT, PT, RZ, R17, RZ, P2, !PT ;  /* 0x00000011ff117210 */ /* 0x000fe200017fe4ff */
[----:B--2---:R-:W-:Y:S04]  /*0580*/  STS [R21], R8 ;  /* 0x0000000815007388 */ /* 0x004fe80000000800 */
[----:B---3--:R-:W-:Y:S01]  /*0590*/  STS [R20], R23 ;  /* 0x0000001714007388 */ /* 0x008fe20000000800 */
[----:B------:R-:W-:Y:S06]  /*05a0*/  BAR.SYNC.DEFER_BLOCKING 0x0 ;  /* 0x0000000000007b1d */ /* 0x000fec0000010000 */
[----:B------:R-:W-:Y:S04]  /*05b0*/  LDS R10, [R18] ;  /* 0x00000000120a7984 */ /* 0x000fe80000000800 */
[----:B------:R-:W0:Y:S04]  /*05c0*/  LDS.128 R12, [R19] ;  /* 0x00000000130c7984 */ /* 0x000e280000000c00 */
[----:B------:R-:W1:Y:S04]  /*05d0*/  LDS R29, [R18+0x80] ;  /* 0x00008000121d7984 */ /* 0x000e680000000800 */
[----:B------:R-:W2:Y:S04]  /*05e0*/  LDS R9, [R18+0x100] ;  /* 0x0001000012097984 */ /* 0x000ea80000000800 */
[----:B------:R-:W3:Y:S04]  /*05f0*/  LDS R28, [R18+0x180] ;  /* 0x00018000121c7984 */ /* 0x000ee80000000800 */
[----:B------:R-:W-:Y:S01]  /*0600*/  LDS R23, [R18+0x280] ;  /* 0x0002800012177984 */ /* 0x000fe20000000800 */
[----:B0-----:R-:W-:-:S04]  /*0610*/  FFMA R10, R12, R10, R11 ;  /* 0x0000000a0c0a7223 */ /* 0x001fc8000000000b */
[----:B-1----:R-:W-:Y:S02]  /*0620*/  FFMA R10, R29, R13, R10 ;  /* 0x0000000d1d0a7223 */ /* 0x002fe4000000000a */
[----:B------:R-:W-:Y:S02]  /*0630*/  LDS R13, [R18+0x200] ;  /* 0x00020000120d7984 */ /* 0x000fe40000000800 */
[----:B--2---:R-:W-:Y:S02]  /*0640*/  FFMA R29, R9, R14, R10 ;  /* 0x0000000e091d7223 */ /* 0x004fe4000000000a */
[----:B------:R-:W0:Y:S02]  /*0650*/  LDS.128 R8, [R19+0x10] ;  /* 0x0000100013087984 */ /* 0x000e240000000c00 */
[----:B---3--:R-:W-:Y:S02]  /*0660*/  FFMA R29, R28, R15, R29 ;  /* 0x0000000f1c1d7223 */ /* 0x008fe4000000001d */
[----:B------:R-:W1:Y:S04]  /*0670*/  LDS R15, [R18+0x300] ;  /* 0x00030000120f7984 */ /* 0x000e680000000800 */
[----:B------:R-:W2:Y:S01]  /*0680*/  LDS R28, [R18+0x380] ;  /* 0x00038000121c7984 */ /* 0x000ea20000000800 */
[----:B0-----:R-:W-:-:S03]  /*0690*/  FFMA R8, R8, R13, R29 ;  /* 0x0000000d08087223 */ /* 0x001fc6000000001d */
[----:B------:R-:W-:Y:S01]  /*06a0*/  LDS R29, [R18+0x480] ;  /* 0x00048000121d7984 */ /* 0x000fe20000000800 */
[----:B------:R-:W-:-:S03]  /*06b0*/  FFMA R8, R23, R9, R8 ;  /* 0x0000000917087223 */ /* 0x000fc60000000008 */
[----:B------:R-:W-:Y:S01]  /*06c0*/  LDS R9, [R18+0x400] ;  /* 0x0004000012097984 */ /* 0x000fe20000000800 */
[----:B-1----:R-:W-:-:S03]  /*06d0*/  FFMA R23, R15, R10, R8 ;  /* 0x0000000a0f177223 */ /* 0x002fc60000000008 */
[----:B------:R-:W0:Y:S01]  /*06e0*/  LDS.128 R12, [R19+0x20] ;  /* 0x00002000130c7984 */ /* 0x000e220000000c00 */
[----:B--2---:R-:W-:-:S03]  /*06f0*/  FFMA R23, R28, R11, R23 ;  /* 0x0000000b1c177223 */ /* 0x004fc60000000017 */
[----:B------:R-:W1:Y:S04]  /*0700*/  LDS R11, [R18+0x500] ;  /* 0x00050000120b7984 */ /* 0x000e680000000800 */
[----:B------:R-:W2:Y:S01]  /*0710*/  LDS R28, [R18+0x580] ;  /* 0x00058000121c7984 */ /* 0x000ea20000000800 */
[----:B0-----:R-:W-:-:S04]  /*0720*/  FFMA R12, R12, R9, R23 ;  /* 0x000000090c0c7223 */ /* 0x001fc80000000017 */
[----:B------:R-:W-:Y:S02]  /*0730*/  FFMA R12, R29, R13, R12 ;  /* 0x0000000d1d0c7223 */ /* 0x000fe4000000000c */
[----:B------:R-:W-:Y:S02]  /*0740*/  LDS R13, [R18+0x600] ;  /* 0x00060000120d7984 */ /* 0x000fe40000000800 */
[----:B-1----:R-:W-:Y:S02]  /*0750*/  FFMA R23, R11, R14, R12 ;  /* 0x0000000e0b177223 */ /* 0x002fe4000000000c */
[----:B------:R-:W0:Y:S02]  /*0760*/  LDS.128 R8, [R19+0x30] ;  /* 0x0000300013087984 */ /* 0x000e240000000c00 */
[----:B--2---:R-:W-:Y:S02]  /*0770*/  FFMA R23, R28, R15, R23 ;  /* 0x0000000f1c177223 */ /* 0x004fe40000000017 */
[----:B------:R-:W1:Y:S04]  /*0780*/  LDS R29, [R18+0x680] ;  /* 0x00068000121d7984 */ /* 0x000e680000000800 */
[----:B------:R-:W2:Y:S04]  /*0790*/  LDS R15, [R18+0x700] ;  /* 0x00070000120f7984 */ /* 0x000ea80000000800 */
[----:B------:R-:W3:Y:S01]  /*07a0*/  LDS R28, [R18+0x780] ;  /* 0x00078000121c7984 */ /* 0x000ee20000000800 */
[----:B0-----:R-:W-:-:S04]  /*07b0*/  FFMA R8, R8, R13, R23 ;  /* 0x0000000d08087223 */ /* 0x001fc80000000017 */
[----:B-1----:R-:W-:Y:S02]  /*07c0*/  FFMA R8, R29, R9, R8 ;  /* 0x000000091d087223 */ /* 0x002fe40000000008 */
[----:B------:R-:W-:Y:S02]  /*07d0*/  LDS R9, [R18+0x800] ;  /* 0x0008000012097984 */ /* 0x000fe40000000800 */
[----:B--2---:R-:W-:Y:S02]  /*07e0*/  FFMA R23, R15, R10, R8 ;  /* 0x0000000a0f177223 */ /* 0x004fe40000000008 */
[----:B------:R-:W0:Y:S02]  /*07f0*/  LDS.128 R12, [R19+0x40] ;  /* 0x00004000130c7984 */ /* 0x000e240000000c00 */
[----:B---3--:R-:W-:Y:S02]  /*0800*/  FFMA R23, R28, R11, R23 ;  /* 0x0000000b1c177223 */ /* 0x008fe40000000017 */
        /* <DEDUP_REMOVED lines=31> */
[----:B-1----:R-:W-:-:S04]  /*0a00*/  FFMA R8, R29, R9, R8 ;  /* 0x000000091d087223 */ /* 0x002fc80000000008 */
[----:B--2---:R-:W-:-:S04]  /*0a10*/  FFMA R15, R15, R10, R8 ;  /* 0x0000000a0f0f7223 */ /* 0x004fc80000000008 */
[----:B---3--:R-:W-:Y:S01]  /*0a20*/  FFMA R11, R12, R11, R15 ;  /* 0x0000000b0c0b7223 */ /* 0x008fe2000000000f */
[----:B------:R-:W-:Y:S06]  /*0a30*/  BAR.SYNC.DEFER_BLOCKING 0x0 ;  /* 0x0000000000007b1d */ /* 0x000fec0000010000 */
[----:B------:R-:W-:Y:S05]  /*0a40*/  BRA.U UP0, `(.L_x_1) ;  /* 0xfffffff900787547 */ /* 0x000fea000b83ffff */
.L_x_0:
[----:B------:R-:W0:Y:S01]  /*0a50*/  LDCU.64 UR4, c[0x0][0x390] ;  /* 0x00007200ff0477ac */ /* 0x000e220008000a00 */
[----:B------:R-:W1:Y:S01]  /*0a60*/  LDCU.64 UR6, c[0x0][0x380] ;  /* 0x00007000ff0677ac */ /* 0x000e620008000a00 */
[----:B0-----:R-:W-:Y:S02]  /*0a70*/  ISETP.GE.U32.AND P0, PT, R24, UR4, PT ;  /* 0x0000000418007c0c */ /* 0x001fe4000bf06070 */
[----:B-1----:R-:W-:Y:S02]  /*0a80*/  ISETP.GE.U32.AND P1, PT, R22, UR6, PT ;  /* 0x0000000616007c0c */ /* 0x002fe4000bf26070 */
[----:B------:R-:W-:-:S04]  /*0a90*/  ISETP.GE.U32.AND.EX P0, PT, RZ, UR5, PT, P0 ;  /* 0x00000005ff007c0c */ /* 0x000fc8000bf06100 */
[----:B------:R-:W-:-:S13]  /*0aa0*/  ISETP.GE.U32.OR.EX P0, PT, RZ, UR7, P0, P1 ;  /* 0x00000007ff007c0c */ /* 0x000fda0008706510 */
[----:B------:R-:W-:Y:S05]  /*0ab0*/  @P0 EXIT ;  /* 0x000000000000094d */ /* 0x000fea0003800000 */
[----:B------:R-:W0:Y:S01]  /*0ac0*/  LDCU UR5, c[0x0][0x3c0] ;  /* 0x00007800ff0577ac */ /* 0x000e220008000800 */
[----:B------:R-:W-:Y:S01]  /*0ad0*/  MOV R25, RZ ;  /* 0x000000ff00197202 */ /* 0x000fe20000000f00 */
[----:B------:R-:W1:Y:S01]  /*0ae0*/  LDCU.64 UR6, c[0x0][0x3b8] ;  /* 0x00007700ff0677ac */ /* 0x000e620008000a00 */
[----:B0-----:R-:W-:Y:S02]  /*0af0*/  USHF.R.S32.HI UR4, URZ, 0x1f, UR5 ;  /* 0x0000001fff047899 */ /* 0x001fe40008011405 */
[----:B------:R-:W-:-:S04]  /*0b00*/  IMAD.WIDE.U32 R24, R22, UR5, R24 ;  /* 0x0000000516187c25 */ /* 0x000fc8000f8e0018 */
[----:B------:R-:W-:Y:S01]  /*0b10*/  IMAD R3, R22, UR4, RZ ;  /* 0x0000000416037c24 */ /* 0x000fe2000f8e02ff */
[----:B-1----:R-:W-:-:S04]  /*0b20*/  LEA R2, P0, R24, UR6, 0x2 ;  /* 0x0000000618027c11 */ /* 0x002fc8000f8010ff */
[----:B------:R-:W-:-:S04]  /*0b30*/  IADD3 R3, PT, PT, R25, R3, RZ ;  /* 0x0000000319037210 */ /* 0x000fc80007ffe0ff */
[----:B------:R-:W-:-:S05]  /*0b40*/  LEA.HI.X R3, R24, UR7, R3, 0x2, P0 ;  /* 0x0000000718037c11 */ /* 0x000fca00080f1403 */
[----:B------:R-:W-:Y:S01]  /*0b50*/  STG.E desc[UR10][R2.64], R11 ;  /* 0x0000000b02007986 */ /* 0x000fe2000c10190a */
[----:B------:R-:W-:Y:S05]  /*0b60*/  EXIT ;  /* 0x000000000000794d */ /* 0x000fea0003800000 */
.L_x_2:
[----:B------:R-:W-:-:S00]  /*0b70*/  BRA `(.L_x_2) ;  /* 0xfffffffc00fc7947 */ /* 0x000fc0000383ffff */
[----:B------:R-:W-:-:S00]  /*0b80*/  NOP ;  /* 0x0000000000007918 */ /* 0x000fc00000000000 */
[----:B------:R-:W-:-:S00]  /*0b90*/  NOP ;  /* 0x0000000000007918 */ /* 0x000fc00000000000 */
[----:B------:R-:W-:-:S00]  /*0ba0*/  NOP ;  /* 0x0000000000007918 */ /* 0x000fc00000000000 */
[----:B------:R-:W-:-:S00]  /*0bb0*/  NOP ;  /* 0x0000000000007918 */ /* 0x000fc00000000000 */
[----:B------:R-:W-:-:S00]  /*0bc0*/  NOP ;  /* 0x0000000000007918 */ /* 0x000fc00000000000 */
[----:B------:R-:W-:-:S00]  /*0bd0*/  NOP ;  /* 0x0000000000007918 */ /* 0x000fc00000000000 */
[----:B------:R-:W-:-:S00]  /*0be0*/  NOP ;  /* 0x0000000000007918 */ /* 0x000fc00000000000 */
[----:B------:R-:W-:-:S00]  /*0bf0*/  NOP ;  /* 0x0000000000007918 */ /* 0x000fc00000000000 */
.L_x_3:


//--------------------- .nv.shared._Z10matrix_mulIfLm32ELm32ELm32EEvmmmPKT_iS2_iPS0_i --------------------------
	.section	.nv.shared._Z10matrix_mulIfLm32ELm32ELm32EEvmmmPKT_iS2_iPS0_i,"aw",@nobits
	.sectionflags	@""
	.align	4
.nv.shared._Z10matrix_mulIfLm32ELm32ELm32EEvmmmPKT_iS2_iPS0_i:
	.zero		9216


//--------------------- .nv.shared.reserved.0     --------------------------
	.section	.nv.shared.reserved.0,"aw",@nobits
	.weak		__nv_reservedSMEM_offset_0_alias
	.size		__nv_reservedSMEM_offset_0_alias, 0, 64
	.other		__nv_reservedSMEM_offset_0_alias,@"STO_CUDA_RESERVED_SHARED STV_DEFAULT"
__nv_reservedSMEM_offset_0_alias:
	.zero		0
	.zero		64


//--------------------- .nv.constant0._Z10matrix_mulIfLm32ELm32ELm32EEvmmmPKT_iS2_iPS0_i --------------------------
	.section	.nv.constant0._Z10matrix_mulIfLm32ELm32ELm32EEvmmmPKT_iS2_iPS0_i,"a",@progbits
	.sectionflags	@""
	.align	4
.nv.constant0._Z10matrix_mulIfLm32ELm32ELm32EEvmmmPKT_iS2_iPS0_i:
	.zero		964


//--------------------- SYMBOLS --------------------------

	.type		.nv.reservedSmem.offset0,@object
	.size		.nv.reservedSmem.offset0,0x4
	.type		.nv.reservedSmem.cap,@object
	.size		.nv.reservedSmem.cap,0x4
